	.headerflags	@"EF_CUDA_TEXMODE_UNIFIED EF_CUDA_64BIT_ADDRESS EF_CUDA_ACCELERATORS EF_CUDA_SM90 EF_CUDA_VIRTUAL_SM(EF_CUDA_SM90)"
	.elftype	@"ET_EXEC"


//--------------------- .nv.info                  --------------------------
	.section	.nv.info,"",@"SHT_CUDA_INFO"
	.align	4


	//----- nvinfo : EIATTR_REGCOUNT
	.align		4
        /*0000*/ 	.byte	0x04, 0x2f
        /*0002*/ 	.short	(.L_3 - .L_2)
	.align		4
.L_2:
        /*0004*/ 	.word	index@(triton_poi_fused__native_batch_norm_legit_no_training_cat_relu_13)
        /*0008*/ 	.word	0x0000001a


	//----- nvinfo : EIATTR_MIN_STACK_SIZE
	.align		4
.L_3:
        /*000c*/ 	.byte	0x04, 0x12
        /*000e*/ 	.short	(.L_5 - .L_4)
	.align		4
.L_4:
        /*0010*/ 	.word	index@(triton_poi_fused__native_batch_norm_legit_no_training_cat_relu_13)
        /*0014*/ 	.word	0x00000000


	//----- nvinfo : EIATTR_FRAME_SIZE
	.align		4
.L_5:
        /*0018*/ 	.byte	0x04, 0x11
        /*001a*/ 	.short	(.L_7 - .L_6)
	.align		4
.L_6:
        /*001c*/ 	.word	index@(triton_poi_fused__native_batch_norm_legit_no_training_cat_relu_13)
        /*0020*/ 	.word	0x00000000


	//----- nvinfo : EIATTR_MIN_STACK_SIZE
	.align		4
.L_7:
        /*0024*/ 	.byte	0x04, 0x12
        /*0026*/ 	.short	(.L_9 - .L_8)
	.align		4
.L_8:
        /*0028*/ 	.word	index@(triton_poi_fused__native_batch_norm_legit_no_training_cat_relu_13)
        /*002c*/ 	.word	0x00000000
.L_9:


//--------------------- .nv.info.triton_poi_fused__native_batch_norm_legit_no_training_cat_relu_13 --------------------------
	.section	.nv.info.triton_poi_fused__native_batch_norm_legit_no_training_cat_relu_13,"",@"SHT_CUDA_INFO"
	.sectionflags	@""
	.align	4


	//----- nvinfo : EIATTR_CUDA_API_VERSION
	.align		4
        /*0000*/ 	.byte	0x04, 0x37
        /*0002*/ 	.short	(.L_11 - .L_10)
.L_10:
        /*0004*/ 	.word	0x0000007c


	//----- nvinfo : EIATTR_KPARAM_INFO
	.align		4
.L_11:
        /*0008*/ 	.byte	0x04, 0x17
        /*000a*/ 	.short	(.L_13 - .L_12)
.L_12:
        /*000c*/ 	.word	0x00000000
        /*0010*/ 	.short	0x0008
        /*0012*/ 	.short	0x0040
        /*0014*/ 	.byte	0x00, 0xf0, 0x11, 0x00


	//----- nvinfo : EIATTR_KPARAM_INFO
	.align		4
.L_13:
        /*0018*/ 	.byte	0x04, 0x17
        /*001a*/ 	.short	(.L_15 - .L_14)
.L_14:
        /*001c*/ 	.word	0x00000000
        /*0020*/ 	.short	0x0007
        /*0022*/ 	.short	0x0038
        /*0024*/ 	.byte	0x00, 0xf4, 0x21, 0x00


	//----- nvinfo : EIATTR_KPARAM_INFO
	.align		4
.L_15:
        /*0028*/ 	.byte	0x04, 0x17
        /*002a*/ 	.short	(.L_17 - .L_16)
.L_16:
        /*002c*/ 	.word	0x00000000
        /*0030*/ 	.short	0x0006
        /*0032*/ 	.short	0x0030
        /*0034*/ 	.byte	0x00, 0xf4, 0x21, 0x00


	//----- nvinfo : EIATTR_KPARAM_INFO
	.align		4
.L_17:
        /*0038*/ 	.byte	0x04, 0x17
        /*003a*/ 	.short	(.L_19 - .L_18)
.L_18:
        /*003c*/ 	.word	0x00000000
        /*0040*/ 	.short	0x0005
        /*0042*/ 	.short	0x0028
        /*0044*/ 	.byte	0x00, 0xf4, 0x21, 0x00


	//----- nvinfo : EIATTR_KPARAM_INFO
	.align		4
.L_19:
        /*0048*/ 	.byte	0x04, 0x17
        /*004a*/ 	.short	(.L_21 - .L_20)
.L_20:
        /*004c*/ 	.word	0x00000000
        /*0050*/ 	.short	0x0004
        /*0052*/ 	.short	0x0020
        /*0054*/ 	.byte	0x00, 0xf4, 0x21, 0x00


	//----- nvinfo : EIATTR_KPARAM_INFO
	.align		4
.L_21:
        /*0058*/ 	.byte	0x04, 0x17
        /*005a*/ 	.short	(.L_23 - .L_22)
.L_22:
        /*005c*/ 	.word	0x00000000
        /*0060*/ 	.short	0x0003
        /*0062*/ 	.short	0x0018
        /*0064*/ 	.byte	0x00, 0xf4, 0x21, 0x00


	//----- nvinfo : EIATTR_KPARAM_INFO
	.align		4
.L_23:
        /*0068*/ 	.byte	0x04, 0x17
        /*006a*/ 	.short	(.L_25 - .L_24)
.L_24:
        /*006c*/ 	.word	0x00000000
        /*0070*/ 	.short	0x0002
        /*0072*/ 	.short	0x0010
        /*0074*/ 	.byte	0x00, 0xf4, 0x21, 0x00


	//----- nvinfo : EIATTR_KPARAM_INFO
	.align		4
.L_25:
        /*0078*/ 	.byte	0x04, 0x17
        /*007a*/ 	.short	(.L_27 - .L_26)
.L_26:
        /*007c*/ 	.word	0x00000000
        /*0080*/ 	.short	0x0001
        /*0082*/ 	.short	0x0008
        /*0084*/ 	.byte	0x00, 0xf4, 0x21, 0x00


	//----- nvinfo : EIATTR_KPARAM_INFO
	.align		4
.L_27:
        /*0088*/ 	.byte	0x04, 0x17
        /*008a*/ 	.short	(.L_29 - .L_28)
.L_28:
        /*008c*/ 	.word	0x00000000
        /*0090*/ 	.short	0x0000
        /*0092*/ 	.short	0x0000
        /*0094*/ 	.byte	0x00, 0xf4, 0x21, 0x00


	//----- nvinfo : EIATTR_SPARSE_MMA_MASK
	.align		4
.L_29:
        /*0098*/ 	.byte	0x03, 0x50
        /*009a*/ 	.short	0x0000


	//----- nvinfo : EIATTR_MAXREG_COUNT
	.align		4
        /*009c*/ 	.byte	0x03, 0x1b
        /*009e*/ 	.short	0x00ff


	//----- nvinfo : EIATTR_EXIT_INSTR_OFFSETS
	.align		4
        /*00a0*/ 	.byte	0x04, 0x1c
        /*00a2*/ 	.short	(.L_31 - .L_30)


	//   ....[0]....
.L_30:
        /*00a4*/ 	.word	0x00000690


	//   ....[1]....
        /*00a8*/ 	.word	0x000006b0


	//----- nvinfo : EIATTR_REQNTID
	.align		4
.L_31:
        /*00ac*/ 	.byte	0x04, 0x10
        /*00ae*/ 	.short	(.L_33 - .L_32)
.L_32:
        /*00b0*/ 	.word	0x00000080
        /*00b4*/ 	.word	0x00000001
        /*00b8*/ 	.word	0x00000001


	//----- nvinfo : EIATTR_CBANK_PARAM_SIZE
	.align		4
.L_33:
        /*00bc*/ 	.byte	0x03, 0x19
        /*00be*/ 	.short	0x0044


	//----- nvinfo : EIATTR_PARAM_CBANK
	.align		4
        /*00c0*/ 	.byte	0x04, 0x0a
        /*00c2*/ 	.short	(.L_35 - .L_34)
	.align		4
.L_34:
        /*00c4*/ 	.word	index@(.nv.constant0.triton_poi_fused__native_batch_norm_legit_no_training_cat_relu_13)
        /*00c8*/ 	.short	0x0210
        /*00ca*/ 	.short	0x0044


	//----- nvinfo : EIATTR_SW_WAR
	.align		4
.L_35:
        /*00cc*/ 	.byte	0x04, 0x36
        /*00ce*/ 	.short	(.L_37 - .L_36)
.L_36:
        /*00d0*/ 	.word	0x00000008
.L_37:


//--------------------- .nv.callgraph             --------------------------
	.section	.nv.callgraph,"",@"SHT_CUDA_CALLGRAPH"
	.align	4
	.sectionentsize	8
	.align		4
        /*0000*/ 	.word	0x00000000
	.align		4
        /*0004*/ 	.word	0xffffffff
	.align		4
        /*0008*/ 	.word	0x00000000
	.align		4
        /*000c*/ 	.word	0xfffffffe
	.align		4
        /*0010*/ 	.word	0x00000000
	.align		4
        /*0014*/ 	.word	0xfffffffd
	.align		4
        /*0018*/ 	.word	0x00000000
	.align		4
        /*001c*/ 	.word	0xfffffffc


//--------------------- .nv.constant4             --------------------------
	.section	.nv.constant4,"a",@progbits
	.align	8
	.align		8
.nv.constant4:
        /*0000*/ 	.dword	_$_str
	.align		8
        /*0008*/ 	.dword	_$_str_$_2


//--------------------- .text.triton_poi_fused__native_batch_norm_legit_no_training_cat_relu_13 --------------------------
	.section	.text.triton_poi_fused__native_batch_norm_legit_no_training_cat_relu_13,"ax",@progbits
	.align	128
        .global         triton_poi_fused__native_batch_norm_legit_no_training_cat_relu_13
        .type           triton_poi_fused__native_batch_norm_legit_no_training_cat_relu_13,@function
        .size           triton_poi_fused__native_batch_norm_legit_no_training_cat_relu_13,(.L_x_1 - triton_poi_fused__native_batch_norm_legit_no_training_cat_relu_13)
        .other          triton_poi_fused__native_batch_norm_legit_no_training_cat_relu_13,@"STO_CUDA_ENTRY STV_DEFAULT"
triton_poi_fused__native_batch_norm_legit_no_training_cat_relu_13:
.text.triton_poi_fused__native_batch_norm_legit_no_training_cat_relu_13:
[----:B------:R-:W0:Y:S01]  /*0000*/  LDC R1, c[0x0][0x28] ;  /* 0x00000a00ff017b82 */ /* 0x000e220000000800 */
[----:B------:R-:W1:Y:S07]  /*0010*/  S2R R0, SR_TID.X ;  /* 0x0000000000007919 */ /* 0x000e6e0000002100 */
[----:B------:R-:W2:Y:S01]  /*0020*/  LDC.64 R6, c[0x0][0x228] ;  /* 0x00008a00ff067b82 */ /* 0x000ea20000000a00 */
[----:B------:R-:W-:Y:S01]  /*0030*/  IMAD.MOV.U32 R4, RZ, RZ, RZ ;  /* 0x000000ffff047224 */ /* 0x000fe200078e00ff */
[----:B------:R-:W-:Y:S01]  /*0040*/  ULDC.64 UR4, c[0x0][0x208] ;  /* 0x0000820000047ab9 */ /* 0x000fe20000000a00 */
[----:B------:R-:W3:Y:S01]  /*0050*/  S2R R3, SR_CTAID.X ;  /* 0x0000000000037919 */ /* 0x000ee20000002500 */
[----:B------:R-:W-:Y:S01]  /*0060*/  IMAD.MOV.U32 R8, RZ, RZ, RZ ;  /* 0x000000ffff087224 */ /* 0x000fe200078e00ff */
[----:B------:R-:W-:-:S03]  /*0070*/  ULDC.64 UR6, c[0x0][0x218] ;  /* 0x0000860000067ab9 */ /* 0x000fc60000000a00 */
[----:B------:R-:W4:Y:S01]  /*0080*/  LDC.64 R16, c[0x0][0x220] ;  /* 0x00008800ff107b82 */ /* 0x000f220000000a00 */
[----:B-1----:R-:W-:-:S05]  /*0090*/  IMAD.SHL.U32 R0, R0, 0x2, RZ ;  /* 0x0000000200007824 */ /* 0x002fca00078e00ff */
[----:B------:R-:W-:-:S05]  /*00a0*/  LOP3.LUT R0, R0, 0xfe, RZ, 0xc0, !PT ;  /* 0x000000fe00007812 */ /* 0x000fca00078ec0ff */
[----:B---3--:R-:W-:-:S05]  /*00b0*/  IMAD R3, R3, 0x100, R0 ;  /* 0x0000010003037824 */ /* 0x008fca00078e0200 */
[----:B------:R-:W-:Y:S02]  /*00c0*/  SHF.R.S32.HI R2, RZ, 0x1f, R3 ;  /* 0x0000001fff027819 */ /* 0x000fe40000011403 */
[----:B------:R-:W-:Y:S02]  /*00d0*/  ISETP.GE.AND P0, PT, R3, 0x5c00, PT ;  /* 0x00005c000300780c */ /* 0x000fe40003f06270 */
[----:B------:R-:W-:-:S04]  /*00e0*/  LEA.HI R9, R2, R3, RZ, 0x6 ;  /* 0x0000000302097211 */ /* 0x000fc800078f30ff */
[----:B------:R-:W-:-:S05]  /*00f0*/  SHF.R.S32.HI R5, RZ, 0x6, R9 ;  /* 0x00000006ff057819 */ /* 0x000fca0000011409 */
[----:B------:R-:W-:-:S05]  /*0100*/  IMAD.HI R0, R5, -0x4de9bd37, R4 ;  /* 0xb21642c905007827 */ /* 0x000fca00078e0204 */
[----:B------:R-:W-:-:S04]  /*0110*/  SHF.R.U32.HI R11, RZ, 0x1f, R0 ;  /* 0x0000001fff0b7819 */ /* 0x000fc80000011600 */
[----:B------:R-:W-:Y:S01]  /*0120*/  LEA.HI.SX32 R11, R0, R11, 0x1a ;  /* 0x0000000b000b7211 */ /* 0x000fe200078fd2ff */
[----:B------:R-:W-:-:S04]  /*0130*/  IMAD.MOV.U32 R0, RZ, RZ, RZ ;  /* 0x000000ffff007224 */ /* 0x000fc800078e00ff */
[----:B------:R-:W-:-:S04]  /*0140*/  IMAD R15, R11, -0x5c, R5 ;  /* 0xffffffa40b0f7824 */ /* 0x000fc800078e0205 */
[----:B--2---:R-:W-:-:S05]  /*0150*/  IMAD.WIDE R6, R15, 0x4, R6 ;  /* 0x000000040f067825 */ /* 0x004fca00078e0206 */
[----:B------:R-:W2:Y:S01]  /*0160*/  @!P0 LDG.E.EL R0, desc[UR4][R6.64] ;  /* 0x0000000406008981 */ /* 0x000ea2000c2e1900 */
[----:B------:R-:W-:-:S03]  /*0170*/  HFMA2.MMA R2, -RZ, RZ, 0, 0 ;  /* 0x00000000ff027435 */ /* 0x000fc600000001ff */
[----:B------:R1:W3:Y:S07]  /*0180*/  @!P0 LDG.E.EL R8, desc[UR4][R6.64] ;  /* 0x0000000406088981 */ /* 0x0002ee000c2e1900 */
[----:B------:R-:W-:Y:S01]  /*0190*/  IMAD.HI R2, R3, -0x4de9bd37, R2 ;  /* 0xb21642c903027827 */ /* 0x000fe200078e0202 */
[----:B------:R-:W-:-:S04]  /*01a0*/  LOP3.LUT R9, R9, 0xffffffc0, RZ, 0xc0, !PT ;  /* 0xffffffc009097812 */ /* 0x000fc800078ec0ff */
[----:B------:R-:W-:-:S04]  /*01b0*/  SHF.R.U32.HI R5, RZ, 0x1f, R2 ;  /* 0x0000001fff057819 */ /* 0x000fc80000011602 */
[----:B------:R-:W-:Y:S01]  /*01c0*/  LEA.HI.SX32 R2, R2, R5, 0x14 ;  /* 0x0000000502027211 */ /* 0x000fe200078fa2ff */
[----:B------:R-:W-:Y:S01]  /*01d0*/  IMAD.IADD R9, R3, 0x1, -R9 ;  /* 0x0000000103097824 */ /* 0x000fe200078e0a09 */
[----:B------:R-:W5:Y:S01]  /*01e0*/  LDC.64 R4, c[0x0][0x210] ;  /* 0x00008400ff047b82 */ /* 0x000f620000000a00 */
[----:B------:R-:W-:Y:S02]  /*01f0*/  IMAD.SHL.U32 R10, R15, 0x40, RZ ;  /* 0x000000400f0a7824 */ /* 0x000fe400078e00ff */
[----:B------:R-:W-:Y:S01]  /*0200*/  IMAD R11, R2, 0x300, RZ ;  /* 0x00000300020b7824 */ /* 0x000fe200078e02ff */
[----:B------:R-:W-:-:S04]  /*0210*/  SHF.R.S32.HI R12, RZ, 0x1f, R9 ;  /* 0x0000001fff0c7819 */ /* 0x000fc80000011409 */
[--C-:B------:R-:W-:Y:S02]  /*0220*/  IADD3 R9, P1, P2, R10, R9, R11.reuse ;  /* 0x000000090a097210 */ /* 0x100fe40007a3e00b */
[----:B------:R-:W-:Y:S02]  /*0230*/  SHF.R.S32.HI R11, RZ, 0x1f, R11 ;  /* 0x0000001fff0b7819 */ /* 0x000fe4000001140b */
[----:B------:R-:W-:Y:S01]  /*0240*/  SHF.R.S32.HI R10, RZ, 0x1f, R10 ;  /* 0x0000001fff0a7819 */ /* 0x000fe2000001140a */
[----:B-1----:R-:W-:-:S03]  /*0250*/  IMAD R7, R2, -0x1700, R3 ;  /* 0xffffe90002077824 */ /* 0x002fc600078e0203 */
[----:B------:R-:W-:Y:S02]  /*0260*/  IADD3.X R6, R10, R12, R11, P1, P2 ;  /* 0x0000000c0a067210 */ /* 0x000fe40000fe440b */
[----:B------:R-:W1:Y:S01]  /*0270*/  LDC.64 R12, c[0x0][0x230] ;  /* 0x00008c00ff0c7b82 */ /* 0x000e620000000a00 */
[C---:B------:R-:W-:Y:S01]  /*0280*/  ISETP.GE.AND P2, PT, R15.reuse, 0x50, PT ;  /* 0x000000500f00780c */ /* 0x040fe20003f46270 */
[----:B------:R-:W-:Y:S01]  /*0290*/  IMAD R7, R2, 0x1400, R7 ;  /* 0x0000140002077824 */ /* 0x000fe200078e0207 */
[----:B------:R-:W-:-:S05]  /*02a0*/  ISETP.GT.AND P1, PT, R15, 0x4f, !P0 ;  /* 0x0000004f0f00780c */ /* 0x000fca0004724270 */
[----:B------:R-:W1:Y:S01]  /*02b0*/  LDC.64 R10, c[0x0][0x238] ;  /* 0x00008e00ff0a7b82 */ /* 0x000e620000000a00 */
[----:B------:R-:W-:Y:S02]  /*02c0*/  ISETP.LT.AND P4, PT, R3, 0x5c00, !P2 ;  /* 0x00005c000300780c */ /* 0x000fe40005781270 */
[----:B------:R-:W-:Y:S01]  /*02d0*/  LEA R18, P3, R9, UR6, 0x2 ;  /* 0x0000000609127c11 */ /* 0x000fe2000f8610ff */
[----:B-----5:R-:W-:Y:S01]  /*02e0*/  IMAD.WIDE R22, R7, 0x4, R4 ;  /* 0x0000000407167825 */ /* 0x020fe200078e0204 */
[----:B------:R-:W-:Y:S02]  /*02f0*/  CS2R R4, SRZ ;  /* 0x0000000000047805 */ /* 0x000fe4000001ff00 */
[----:B------:R-:W-:Y:S02]  /*0300*/  LEA.HI.X R19, R9, UR7, R6, 0x2, P3 ;  /* 0x0000000709137c11 */ /* 0x000fe400098f1406 */
[----:B------:R-:W-:Y:S01]  /*0310*/  CS2R R6, SRZ ;  /* 0x0000000000067805 */ /* 0x000fe2000001ff00 */
[----:B------:R-:W-:Y:S01]  /*0320*/  IMAD.MOV.U32 R9, RZ, RZ, RZ ;  /* 0x000000ffff097224 */ /* 0x000fe200078e00ff */
[----:B------:R-:W-:Y:S01]  /*0330*/  MOV R2, RZ ;  /* 0x000000ff00027202 */ /* 0x000fe20000000f00 */
[C---:B----4-:R-:W-:Y:S01]  /*0340*/  IMAD.WIDE R16, R15.reuse, 0x4, R16 ;  /* 0x000000040f107825 */ /* 0x050fe200078e0210 */
[----:B------:R-:W4:Y:S04]  /*0350*/  @P1 LDG.E.64 R4, desc[UR4][R18.64+-0x5000] ;  /* 0xffb0000412041981 */ /* 0x000f28000c1e1b00 */
[----:B------:R5:W4:Y:S01]  /*0360*/  @P4 LDG.E.64 R6, desc[UR4][R22.64] ;  /* 0x0000000416064981 */ /* 0x000b22000c1e1b00 */
[----:B-1----:R-:W-:-:S03]  /*0370*/  IMAD.WIDE R12, R15, 0x4, R12 ;  /* 0x000000040f0c7825 */ /* 0x002fc600078e020c */
[----:B------:R-:W4:Y:S04]  /*0380*/  @!P0 LDG.E.EL R9, desc[UR4][R16.64] ;  /* 0x0000000410098981 */ /* 0x000f28000c2e1900 */
[----:B------:R1:W4:Y:S01]  /*0390*/  @!P0 LDG.E.EL R2, desc[UR4][R16.64] ;  /* 0x0000000410028981 */ /* 0x000322000c2e1900 */
[----:B0-----:R-:W-:Y:S01]  /*03a0*/  IMAD.WIDE R20, R15, 0x4, R10 ;  /* 0x000000040f147825 */ /* 0x001fe200078e020a */
[----:B------:R-:W-:Y:S02]  /*03b0*/  CS2R R14, SRZ ;  /* 0x00000000000e7805 */ /* 0x000fe4000001ff00 */
[----:B------:R-:W-:-:S04]  /*03c0*/  CS2R R10, SRZ ;  /* 0x00000000000a7805 */ /* 0x000fc8000001ff00 */
[----:B------:R-:W4:Y:S01]  /*03d0*/  @!P0 LDG.E.EL R14, desc[UR4][R12.64] ;  /* 0x000000040c0e8981 */ /* 0x000f22000c2e1900 */
[----:B-----5:R-:W-:Y:S01]  /*03e0*/  IMAD.MOV.U32 R22, RZ, RZ, 0x3e800000 ;  /* 0x3e800000ff167424 */ /* 0x020fe200078e00ff */
[----:B-1----:R-:W0:Y:S02]  /*03f0*/  LDC.64 R16, c[0x0][0x240] ;  /* 0x00009000ff107b82 */ /* 0x002e240000000a00 */
[----:B------:R1:W5:Y:S04]  /*0400*/  @!P0 LDG.E.EL R15, desc[UR4][R12.64] ;  /* 0x000000040c0f8981 */ /* 0x000368000c2e1900 */
[----:B------:R-:W5:Y:S04]  /*0410*/  @!P0 LDG.E.EL R11, desc[UR4][R20.64] ;  /* 0x00000004140b8981 */ /* 0x000f68000c2e1900 */
[----:B------:R-:W5:Y:S01]  /*0420*/  @!P0 LDG.E.EL R10, desc[UR4][R20.64] ;  /* 0x00000004140a8981 */ /* 0x000f62000c2e1900 */
[----:B-1----:R-:W1:Y:S01]  /*0430*/  LDC.64 R12, c[0x0][0x248] ;  /* 0x00009200ff0c7b82 */ /* 0x002e620000000a00 */
[----:B0-----:R-:W-:-:S04]  /*0440*/  IMAD.WIDE R16, R3, 0x4, R16 ;  /* 0x0000000403107825 */ /* 0x001fc800078e0210 */
[----:B-1----:R-:W-:-:S04]  /*0450*/  IMAD.WIDE R12, R3, 0x4, R12 ;  /* 0x00000004030c7825 */ /* 0x002fc800078e020c */
[----:B--2---:R-:W-:-:S04]  /*0460*/  FADD R0, R0, 9.9999997473787516356e-06 ;  /* 0x3727c5ac00007421 */ /* 0x004fc80000000000 */
[----:B------:R-:W0:Y:S01]  /*0470*/  MUFU.SQRT R18, R0 ;  /* 0x0000000000127308 */ /* 0x000e220000002000 */
[----:B---3--:R-:W-:-:S07]  /*0480*/  FADD R8, R8, 9.9999997473787516356e-06 ;  /* 0x3727c5ac08087421 */ /* 0x008fce0000000000 */
[----:B------:R-:W1:Y:S01]  /*0490*/  MUFU.SQRT R19, R8 ;  /* 0x0000000800137308 */ /* 0x000e620000002000 */
[C---:B0-----:R-:W-:Y:S02]  /*04a0*/  FSETP.GT.AND P6, PT, R18.reuse, 8.50705917302346158658e+37, PT ;  /* 0x7e8000001200780b */ /* 0x041fe40003fc4000 */
[----:B------:R-:W-:Y:S02]  /*04b0*/  FSETP.GEU.AND P3, PT, R18, 1.175494350822287508e-38, PT ;  /* 0x008000001200780b */ /* 0x000fe40003f6e000 */
[----:B------:R-:W-:Y:S02]  /*04c0*/  FSEL R23, R22, 1, P6 ;  /* 0x3f80000016177808 */ /* 0x000fe40003000000 */
[----:B-1----:R-:W-:-:S07]  /*04d0*/  FSETP.GT.AND P5, PT, R19, 8.50705917302346158658e+37, PT ;  /* 0x7e8000001300780b */ /* 0x002fce0003fa4000 */
[----:B------:R-:W-:Y:S01]  /*04e0*/  @P6 FMUL R18, R18, 0.25 ;  /* 0x3e80000012126820 */ /* 0x000fe20000400000 */
[----:B------:R-:W-:-:S03]  /*04f0*/  FSETP.GEU.AND P6, PT, R19, 1.175494350822287508e-38, PT ;  /* 0x008000001300780b */ /* 0x000fc60003fce000 */
[----:B------:R-:W-:Y:S02]  /*0500*/  @!P3 FMUL R18, R18, 16777216 ;  /* 0x4b8000001212b820 */ /* 0x000fe40000400000 */
[----:B------:R-:W-:-:S08]  /*0510*/  @P5 FMUL R19, R19, 0.25 ;  /* 0x3e80000013135820 */ /* 0x000fd00000400000 */
[----:B------:R-:W-:Y:S01]  /*0520*/  @!P6 FMUL R19, R19, 16777216 ;  /* 0x4b8000001313e820 */ /* 0x000fe20000400000 */
[----:B------:R-:W0:Y:S01]  /*0530*/  MUFU.RCP R18, R18 ;  /* 0x0000001200127308 */ /* 0x000e220000001000 */
[----:B------:R-:W-:-:S07]  /*0540*/  FSEL R0, R22, 1, P5 ;  /* 0x3f80000016007808 */ /* 0x000fce0002800000 */
[----:B------:R-:W1:Y:S01]  /*0550*/  MUFU.RCP R19, R19 ;  /* 0x0000001300137308 */ /* 0x000e620000001000 */
[----:B------:R-:W-:Y:S01]  /*0560*/  @!P3 FMUL R23, R23, 16777216 ;  /* 0x4b8000001717b820 */ /* 0x000fe20000400000 */
[----:B------:R-:W-:Y:S01]  /*0570*/  @!P6 FMUL R0, R0, 16777216 ;  /* 0x4b8000000000e820 */ /* 0x000fe20000400000 */
[----:B----4-:R-:W-:Y:S02]  /*0580*/  SEL R6, R6, RZ, P4 ;  /* 0x000000ff06067207 */ /* 0x010fe40002000000 */
[----:B------:R-:W-:Y:S02]  /*0590*/  SEL R7, R7, RZ, P4 ;  /* 0x000000ff07077207 */ /* 0x000fe40002000000 */
[----:B------:R-:W-:Y:S02]  /*05a0*/  @P2 SEL R6, R4, RZ, P1 ;  /* 0x000000ff04062207 */ /* 0x000fe40000800000 */
[----:B------:R-:W-:Y:S01]  /*05b0*/  @P2 SEL R7, R5, RZ, P1 ;  /* 0x000000ff05072207 */ /* 0x000fe20000800000 */
[----:B0-----:R-:W-:Y:S01]  /*05c0*/  FMUL R18, R18, R23 ;  /* 0x0000001712127220 */ /* 0x001fe20000400000 */
[----:B-1----:R-:W-:Y:S01]  /*05d0*/  FMUL R19, R19, R0 ;  /* 0x0000000013137220 */ /* 0x002fe20000400000 */
[----:B------:R-:W-:-:S02]  /*05e0*/  FADD R9, R6, -R9 ;  /* 0x8000000906097221 */ /* 0x000fc40000000000 */
[----:B------:R-:W-:Y:S02]  /*05f0*/  FADD R2, R7, -R2 ;  /* 0x8000000207027221 */ /* 0x000fe40000000000 */
[----:B------:R-:W-:Y:S02]  /*0600*/  FMUL R18, R9, R18 ;  /* 0x0000001209127220 */ /* 0x000fe40000400000 */
[----:B------:R-:W-:Y:S01]  /*0610*/  FMUL R19, R2, R19 ;  /* 0x0000001302137220 */ /* 0x000fe20000400000 */
[----:B------:R0:W-:Y:S01]  /*0620*/  @!P0 STG.E.64 desc[UR4][R16.64], R6 ;  /* 0x0000000610008986 */ /* 0x0001e2000c101b04 */
[----:B-----5:R-:W-:Y:S02]  /*0630*/  FFMA R11, R18, R14, R11 ;  /* 0x0000000e120b7223 */ /* 0x020fe4000000000b */
[----:B------:R-:W-:-:S03]  /*0640*/  FFMA R10, R19, R15, R10 ;  /* 0x0000000f130a7223 */ /* 0x000fc6000000000a */
[C---:B------:R-:W-:Y:S02]  /*0650*/  FSETP.GEU.AND P1, PT, R11.reuse, RZ, PT ;  /* 0x000000ff0b00720b */ /* 0x040fe40003f2e000 */
[C---:B------:R-:W-:Y:S02]  /*0660*/  FSETP.GEU.AND P2, PT, R10.reuse, RZ, PT ;  /* 0x000000ff0a00720b */ /* 0x040fe40003f4e000 */
[----:B------:R-:W-:Y:S02]  /*0670*/  FSEL R2, R11, RZ, P1 ;  /* 0x000000ff0b027208 */ /* 0x000fe40000800000 */
[----:B------:R-:W-:Y:S01]  /*0680*/  FSEL R3, R10, RZ, P2 ;  /* 0x000000ff0a037208 */ /* 0x000fe20001000000 */
[----:B0-----:R-:W-:Y:S08]  /*0690*/  @P0 EXIT ;  /* 0x000000000000094d */ /* 0x001ff00003800000 */
[----:B------:R-:W-:Y:S01]  /*06a0*/  STG.E.64 desc[UR4][R12.64], R2 ;  /* 0x000000020c007986 */ /* 0x000fe2000c101b04 */
[----:B------:R-:W-:Y:S05]  /*06b0*/  EXIT ;  /* 0x000000000000794d */ /* 0x000fea0003800000 */
.L_x_0:
[----:B------:R-:W-:-:S00]  /*06c0*/  BRA `(.L_x_0) ;  /* 0xfffffffc00fc7947 */ /* 0x000fc0000383ffff */
[----:B------:R-:W-:-:S00]  /*06d0*/  NOP ;  /* 0x0000000000007918 */ /* 0x000fc00000000000 */
        /* <DEDUP_REMOVED lines=10> */
.L_x_1:


//--------------------- .nv.global.init           --------------------------
	.section	.nv.global.init,"aw",@progbits
.nv.global.init:
	.type		_$_str,@object
	.size		_$_str,(_$_str_$_2 - _$_str)
_$_str:
        /*0000*/ 	.byte	0x5f, 0x5f, 0x43, 0x55, 0x44, 0x41, 0x5f, 0x46, 0x54, 0x5a, 0x00
	.type		_$_str_$_2,@object
	.size		_$_str_$_2,(.L_1 - _$_str_$_2)
_$_str_$_2:
        /*000b*/ 	.byte	0x5f, 0x5f, 0x43, 0x55, 0x44, 0x41, 0x5f, 0x50, 0x52, 0x45, 0x43, 0x5f, 0x53, 0x51, 0x52, 0x54
        /*001b*/ 	.byte	0x00
.L_1:


//--------------------- .nv.constant0.triton_poi_fused__native_batch_norm_legit_no_training_cat_relu_13 --------------------------
	.section	.nv.constant0.triton_poi_fused__native_batch_norm_legit_no_training_cat_relu_13,"a",@progbits
	.sectionflags	@""
	.align	4
.nv.constant0.triton_poi_fused__native_batch_norm_legit_no_training_cat_relu_13:
	.zero		596
